//
// Generated by NVIDIA NVVM Compiler
//
// Compiler Build ID: CL-36424714
// Cuda compilation tools, release 13.0, V13.0.88
// Based on NVVM 20.0.0
//

.version 9.0
.target sm_100
.address_size 64

	// .globl	_Z26monte_carlo_option_pricingPfS_S_S_S_S_S_i
.extern .shared .align 16 .b8 sdata[];

.visible .entry _Z26monte_carlo_option_pricingPfS_S_S_S_S_S_i(
	.param .u64 .ptr .align 1 _Z26monte_carlo_option_pricingPfS_S_S_S_S_S_i_param_0,
	.param .u64 .ptr .align 1 _Z26monte_carlo_option_pricingPfS_S_S_S_S_S_i_param_1,
	.param .u64 .ptr .align 1 _Z26monte_carlo_option_pricingPfS_S_S_S_S_S_i_param_2,
	.param .u64 .ptr .align 1 _Z26monte_carlo_option_pricingPfS_S_S_S_S_S_i_param_3,
	.param .u64 .ptr .align 1 _Z26monte_carlo_option_pricingPfS_S_S_S_S_S_i_param_4,
	.param .u64 .ptr .align 1 _Z26monte_carlo_option_pricingPfS_S_S_S_S_S_i_param_5,
	.param .u64 .ptr .align 1 _Z26monte_carlo_option_pricingPfS_S_S_S_S_S_i_param_6,
	.param .u32 _Z26monte_carlo_option_pricingPfS_S_S_S_S_S_i_param_7
)
{
	.reg .pred 	%p<6>;
	.reg .b32 	%r<15>;
	.reg .b32 	%f<32>;
	.reg .b64 	%rd<27>;
	.reg .b64 	%fd<7>;

	ld.param.u64 	%rd2, [_Z26monte_carlo_option_pricingPfS_S_S_S_S_S_i_param_1];
	ld.param.u64 	%rd4, [_Z26monte_carlo_option_pricingPfS_S_S_S_S_S_i_param_3];
	ld.param.u64 	%rd5, [_Z26monte_carlo_option_pricingPfS_S_S_S_S_S_i_param_4];
	ld.param.u64 	%rd6, [_Z26monte_carlo_option_pricingPfS_S_S_S_S_S_i_param_5];
	ld.param.u64 	%rd7, [_Z26monte_carlo_option_pricingPfS_S_S_S_S_S_i_param_6];
	ld.param.u32 	%r8, [_Z26monte_carlo_option_pricingPfS_S_S_S_S_S_i_param_7];
	mov.u32 	%r1, %tid.x;
	mov.u32 	%r14, %ntid.x;
	mov.u32 	%r9, %ctaid.x;
	mad.lo.s32 	%r3, %r14, %r9, %r1;
	mov.u32 	%r4, %ctaid.y;
	setp.ge.s32 	%p1, %r3, %r8;
	mov.f32 	%f31, 0f00000000;
	@%p1 bra 	$L__BB0_2;
	ld.param.u64 	%rd26, [_Z26monte_carlo_option_pricingPfS_S_S_S_S_S_i_param_2];
	ld.param.u64 	%rd25, [_Z26monte_carlo_option_pricingPfS_S_S_S_S_S_i_param_0];
	cvta.to.global.u64 	%rd8, %rd25;
	cvta.to.global.u64 	%rd9, %rd5;
	cvta.to.global.u64 	%rd10, %rd4;
	cvta.to.global.u64 	%rd11, %rd26;
	cvta.to.global.u64 	%rd12, %rd7;
	cvta.to.global.u64 	%rd13, %rd2;
	mul.wide.u32 	%rd14, %r4, 4;
	add.s64 	%rd15, %rd8, %rd14;
	ld.global.f32 	%f4, [%rd15];
	add.s64 	%rd16, %rd9, %rd14;
	ld.global.f32 	%f5, [%rd16];
	cvt.f64.f32 	%fd1, %f5;
	add.s64 	%rd17, %rd10, %rd14;
	ld.global.f32 	%f6, [%rd17];
	mul.f32 	%f7, %f6, %f6;
	cvt.f64.f32 	%fd2, %f7;
	fma.rn.f64 	%fd3, %fd2, 0dBFE0000000000000, %fd1;
	add.s64 	%rd18, %rd11, %rd14;
	ld.global.f32 	%f8, [%rd18];
	cvt.f64.f32 	%fd4, %f8;
	mul.wide.s32 	%rd19, %r3, 4;
	add.s64 	%rd20, %rd12, %rd19;
	ld.global.f32 	%f9, [%rd20];
	mul.f32 	%f10, %f6, %f9;
	sqrt.rn.f32 	%f11, %f8;
	mul.f32 	%f12, %f10, %f11;
	cvt.f64.f32 	%fd5, %f12;
	fma.rn.f64 	%fd6, %fd3, %fd4, %fd5;
	cvt.rn.f32.f64 	%f13, %fd6;
	mul.f32 	%f14, %f13, 0f3FB8AA3B;
	ex2.approx.f32 	%f15, %f14;
	mul.f32 	%f16, %f4, %f15;
	neg.f32 	%f17, %f5;
	mul.f32 	%f18, %f8, %f17;
	mul.f32 	%f19, %f18, 0f3FB8AA3B;
	ex2.approx.f32 	%f20, %f19;
	add.s64 	%rd21, %rd13, %rd14;
	ld.global.f32 	%f21, [%rd21];
	sub.f32 	%f22, %f16, %f21;
	max.f32 	%f23, %f22, 0f00000000;
	mul.f32 	%f24, %f20, %f23;
	cvt.rn.f32.s32 	%f25, %r8;
	div.rn.f32 	%f31, %f24, %f25;
$L__BB0_2:
	shl.b32 	%r10, %r1, 2;
	mov.u32 	%r11, sdata;
	add.s32 	%r5, %r11, %r10;
	st.shared.f32 	[%r5], %f31;
	bar.sync 	0;
	setp.lt.u32 	%p2, %r14, 2;
	@%p2 bra 	$L__BB0_6;
$L__BB0_3:
	shr.u32 	%r7, %r14, 1;
	setp.ge.u32 	%p3, %r1, %r7;
	@%p3 bra 	$L__BB0_5;
	shl.b32 	%r12, %r7, 2;
	add.s32 	%r13, %r5, %r12;
	ld.shared.f32 	%f26, [%r13];
	ld.shared.f32 	%f27, [%r5];
	add.f32 	%f28, %f26, %f27;
	st.shared.f32 	[%r5], %f28;
$L__BB0_5:
	bar.sync 	0;
	setp.gt.u32 	%p4, %r14, 3;
	mov.u32 	%r14, %r7;
	@%p4 bra 	$L__BB0_3;
$L__BB0_6:
	setp.ne.s32 	%p5, %r1, 0;
	@%p5 bra 	$L__BB0_8;
	cvta.to.global.u64 	%rd22, %rd6;
	mul.wide.u32 	%rd23, %r4, 4;
	add.s64 	%rd24, %rd22, %rd23;
	ld.shared.f32 	%f29, [sdata];
	atom.global.add.f32 	%f30, [%rd24], %f29;
$L__BB0_8:
	ret;

}


// ===== COMPILED SASS (sm_100) =====

	.target	sm_100

	.elftype	@"ET_EXEC"


//--------------------- .note.nv.tkinfo           --------------------------
	.section	.note.nv.tkinfo,"",@"SHT_NOTE"
	.sectionflags	@"SHF_NOTE_NV_TKINFO"
	.tkinfo
        /*0018*/ 	.word	0x00000002
        /*0030*/ 	.string	""
        /*0030*/ 	.string	"ptxas"
        /*0030*/ 	.string	"Cuda compilation tools, release 13.0, V13.0.88"
        /*0030*/ 	.string	"Build cuda_13.0.r13.0/compiler.36424714_0"
        /*0030*/ 	.string	"-arch sm_100 -m 64 "



//--------------------- .note.nv.cuinfo           --------------------------
	.section	.note.nv.cuinfo,"",@"SHT_NOTE"
	.sectionflags	@"SHF_NOTE_NV_CUINFO"
        /*0018*/ 	.short	0x0002
        /*001a*/ 	.short	0x0064
        /*001c*/ 	.short	0x0082
	.zero		2


//--------------------- .nv.info                  --------------------------
	.section	.nv.info,"",@"SHT_CUDA_INFO"
	.align	4


	//----- nvinfo : EIATTR_REGCOUNT
	.align		4
        /*0000*/ 	.byte	0x04, 0x2f
        /*0002*/ 	.short	(.L_1 - .L_0)
	.align		4
.L_0:
        /*0004*/ 	.word	index@(_Z26monte_carlo_option_pricingPfS_S_S_S_S_S_i)
        /*0008*/ 	.word	0x00000019


	//----- nvinfo : EIATTR_FRAME_SIZE
	.align		4
.L_1:
        /*000c*/ 	.byte	0x04, 0x11
        /*000e*/ 	.short	(.L_3 - .L_2)
	.align		4
.L_2:
        /*0010*/ 	.word	index@($__internal_1_$__cuda_sm3x_div_rn_noftz_f32_slowpath)
        /*0014*/ 	.word	0x00000000


	//----- nvinfo : EIATTR_FRAME_SIZE
	.align		4
.L_3:
        /*0018*/ 	.byte	0x04, 0x11
        /*001a*/ 	.short	(.L_5 - .L_4)
	.align		4
.L_4:
        /*001c*/ 	.word	index@($__internal_0_$__cuda_sm20_sqrt_rn_f32_slowpath)
        /*0020*/ 	.word	0x00000000


	//----- nvinfo : EIATTR_FRAME_SIZE
	.align		4
.L_5:
        /*0024*/ 	.byte	0x04, 0x11
        /*0026*/ 	.short	(.L_7 - .L_6)
	.align		4
.L_6:
        /*0028*/ 	.word	index@(_Z26monte_carlo_option_pricingPfS_S_S_S_S_S_i)
        /*002c*/ 	.word	0x00000000


	//----- nvinfo : EIATTR_MIN_STACK_SIZE
	.align		4
.L_7:
        /*0030*/ 	.byte	0x04, 0x12
        /*0032*/ 	.short	(.L_9 - .L_8)
	.align		4
.L_8:
        /*0034*/ 	.word	index@(_Z26monte_carlo_option_pricingPfS_S_S_S_S_S_i)
        /*0038*/ 	.word	0x00000000
.L_9:


//--------------------- .nv.compat                --------------------------
	.section	.nv.compat,"",@"SHT_CUDA_COMPAT_INFO"
	.align	4
        /*0000*/ 	.byte	0x02, 0x09, 0x00, 0x00, 0x02, 0x02, 0x01, 0x00, 0x02, 0x05, 0x05, 0x00, 0x03, 0x07, 0x01, 0x01
        /*0010*/ 	.byte	0x02, 0x03, 0x00, 0x00, 0x02, 0x06, 0x01, 0x00, 0x04, 0x0b, 0x08, 0x00, 0x01, 0x00, 0x00, 0x00
        /*0020*/ 	.byte	0x00, 0x00, 0x00, 0x00


//--------------------- .nv.info._Z26monte_carlo_option_pricingPfS_S_S_S_S_S_i --------------------------
	.section	.nv.info._Z26monte_carlo_option_pricingPfS_S_S_S_S_S_i,"",@"SHT_CUDA_INFO"
	.sectionflags	@""
	.align	4


	//----- nvinfo : EIATTR_CUDA_API_VERSION
	.align		4
        /*0000*/ 	.byte	0x04, 0x37
        /*0002*/ 	.short	(.L_11 - .L_10)
.L_10:
        /*0004*/ 	.word	0x00000082


	//----- nvinfo : EIATTR_KPARAM_INFO
	.align		4
.L_11:
        /*0008*/ 	.byte	0x04, 0x17
        /*000a*/ 	.short	(.L_13 - .L_12)
.L_12:
        /*000c*/ 	.word	0x00000000
        /*0010*/ 	.short	0x0007
        /*0012*/ 	.short	0x0038
        /*0014*/ 	.byte	0x00, 0xf0, 0x11, 0x00


	//----- nvinfo : EIATTR_KPARAM_INFO
	.align		4
.L_13:
        /*0018*/ 	.byte	0x04, 0x17
        /*001a*/ 	.short	(.L_15 - .L_14)
.L_14:
        /*001c*/ 	.word	0x00000000
        /*0020*/ 	.short	0x0006
        /*0022*/ 	.short	0x0030
        /*0024*/ 	.byte	0x00, 0xf5, 0x21, 0x00


	//----- nvinfo : EIATTR_KPARAM_INFO
	.align		4
.L_15:
        /*0028*/ 	.byte	0x04, 0x17
        /*002a*/ 	.short	(.L_17 - .L_16)
.L_16:
        /*002c*/ 	.word	0x00000000
        /*0030*/ 	.short	0x0005
        /*0032*/ 	.short	0x0028
        /*0034*/ 	.byte	0x00, 0xf5, 0x21, 0x00


	//----- nvinfo : EIATTR_KPARAM_INFO
	.align		4
.L_17:
        /*0038*/ 	.byte	0x04, 0x17
        /*003a*/ 	.short	(.L_19 - .L_18)
.L_18:
        /*003c*/ 	.word	0x00000000
        /*0040*/ 	.short	0x0004
        /*0042*/ 	.short	0x0020
        /*0044*/ 	.byte	0x00, 0xf5, 0x21, 0x00


	//----- nvinfo : EIATTR_KPARAM_INFO
	.align		4
.L_19:
        /*0048*/ 	.byte	0x04, 0x17
        /*004a*/ 	.short	(.L_21 - .L_20)
.L_20:
        /*004c*/ 	.word	0x00000000
        /*0050*/ 	.short	0x0003
        /*0052*/ 	.short	0x0018
        /*0054*/ 	.byte	0x00, 0xf5, 0x21, 0x00


	//----- nvinfo : EIATTR_KPARAM_INFO
	.align		4
.L_21:
        /*0058*/ 	.byte	0x04, 0x17
        /*005a*/ 	.short	(.L_23 - .L_22)
.L_22:
        /*005c*/ 	.word	0x00000000
        /*0060*/ 	.short	0x0002
        /*0062*/ 	.short	0x0010
        /*0064*/ 	.byte	0x00, 0xf5, 0x21, 0x00


	//----- nvinfo : EIATTR_KPARAM_INFO
	.align		4
.L_23:
        /*0068*/ 	.byte	0x04, 0x17
        /*006a*/ 	.short	(.L_25 - .L_24)
.L_24:
        /*006c*/ 	.word	0x00000000
        /*0070*/ 	.short	0x0001
        /*0072*/ 	.short	0x0008
        /*0074*/ 	.byte	0x00, 0xf5, 0x21, 0x00


	//----- nvinfo : EIATTR_KPARAM_INFO
	.align		4
.L_25:
        /*0078*/ 	.byte	0x04, 0x17
        /*007a*/ 	.short	(.L_27 - .L_26)
.L_26:
        /*007c*/ 	.word	0x00000000
        /*0080*/ 	.short	0x0000
        /*0082*/ 	.short	0x0000
        /*0084*/ 	.byte	0x00, 0xf5, 0x21, 0x00


	//----- nvinfo : EIATTR_SPARSE_MMA_MASK
	.align		4
.L_27:
        /*0088*/ 	.byte	0x03, 0x50
        /*008a*/ 	.short	0x0000


	//----- nvinfo : EIATTR_MAXREG_COUNT
	.align		4
        /*008c*/ 	.byte	0x03, 0x1b
        /*008e*/ 	.short	0x00ff


	//----- nvinfo : EIATTR_NUM_BARRIERS
	.align		4
        /*0090*/ 	.byte	0x02, 0x4c
        /*0092*/ 	.byte	0x01
	.zero		1


	//----- nvinfo : EIATTR_MERCURY_ISA_VERSION
	.align		4
        /*0094*/ 	.byte	0x03, 0x5f
        /*0096*/ 	.short	0x0101


	//----- nvinfo : EIATTR_VRC_CTA_INIT_COUNT
	.align		4
        /*0098*/ 	.byte	0x02, 0x4a
	.zero		1
	.zero		1


	//----- nvinfo : EIATTR_EXIT_INSTR_OFFSETS
	.align		4
        /*009c*/ 	.byte	0x04, 0x1c
        /*009e*/ 	.short	(.L_29 - .L_28)


	//   ....[0]....
.L_28:
        /*00a0*/ 	.word	0x00000680


	//   ....[1]....
        /*00a4*/ 	.word	0x00000700


	//----- nvinfo : EIATTR_CRS_STACK_SIZE
	.align		4
.L_29:
        /*00a8*/ 	.byte	0x04, 0x1e
        /*00aa*/ 	.short	(.L_31 - .L_30)
.L_30:
        /*00ac*/ 	.word	0x00000000


	//----- nvinfo : EIATTR_CBANK_PARAM_SIZE
	.align		4
.L_31:
        /*00b0*/ 	.byte	0x03, 0x19
        /*00b2*/ 	.short	0x003c


	//----- nvinfo : EIATTR_PARAM_CBANK
	.align		4
        /*00b4*/ 	.byte	0x04, 0x0a
        /*00b6*/ 	.short	(.L_33 - .L_32)
	.align		4
.L_32:
        /*00b8*/ 	.word	index@(.nv.constant0._Z26monte_carlo_option_pricingPfS_S_S_S_S_S_i)
        /*00bc*/ 	.short	0x0380
        /*00be*/ 	.short	0x003c


	//----- nvinfo : EIATTR_SW_WAR
	.align		4
.L_33:
        /*00c0*/ 	.byte	0x04, 0x36
        /*00c2*/ 	.short	(.L_35 - .L_34)
.L_34:
        /*00c4*/ 	.word	0x00000008
.L_35:


//--------------------- .nv.callgraph             --------------------------
	.section	.nv.callgraph,"",@"SHT_CUDA_CALLGRAPH"
	.align	4
	.sectionentsize	8
	.align		4
        /*0000*/ 	.word	0x00000000
	.align		4
        /*0004*/ 	.word	0xffffffff
	.align		4
        /*0008*/ 	.word	0x00000000
	.align		4
        /*000c*/ 	.word	0xfffffffe
	.align		4
        /*0010*/ 	.word	0x00000000
	.align		4
        /*0014*/ 	.word	0xfffffffd
	.align		4
        /*0018*/ 	.word	0x00000000
	.align		4
        /*001c*/ 	.word	0xfffffffc


//--------------------- .text._Z26monte_carlo_option_pricingPfS_S_S_S_S_S_i --------------------------
	.section	.text._Z26monte_carlo_option_pricingPfS_S_S_S_S_S_i,"ax",@progbits
	.align	128
        .global         _Z26monte_carlo_option_pricingPfS_S_S_S_S_S_i
        .type           _Z26monte_carlo_option_pricingPfS_S_S_S_S_S_i,@function
        .size           _Z26monte_carlo_option_pricingPfS_S_S_S_S_S_i,(.L_x_22 - _Z26monte_carlo_option_pricingPfS_S_S_S_S_S_i)
        .other          _Z26monte_carlo_option_pricingPfS_S_S_S_S_S_i,@"STO_CUDA_ENTRY STV_DEFAULT"
_Z26monte_carlo_option_pricingPfS_S_S_S_S_S_i:
.text._Z26monte_carlo_option_pricingPfS_S_S_S_S_S_i:
[----:B------:R-:W-:Y:S01]  /*0000*/  LDC R1, c[0x0][0x37c] ;  /* 0x0000df00ff017b82 */ /* 0x000fe20000000800 */
[----:B------:R-:W0:Y:S01]  /*0010*/  S2R R2, SR_TID.X ;  /* 0x0000000000027919 */ /* 0x000e220000002100 */
[----:B------:R-:W1:Y:S01]  /*0020*/  LDCU UR4, c[0x0][0x360] ;  /* 0x00006c00ff0477ac */ /* 0x000e620008000800 */
[----:B------:R-:W-:Y:S01]  /*0030*/  BSSY.RECONVERGENT B0, `(.L_x_0) ;  /* 0x0000050000007945 */ /* 0x000fe20003800200 */
[----:B------:R-:W-:Y:S01]  /*0040*/  IMAD.MOV.U32 R0, RZ, RZ, RZ ;  /* 0x000000ffff007224 */ /* 0x000fe200078e00ff */
[----:B------:R-:W0:Y:S01]  /*0050*/  S2R R21, SR_CTAID.X ;  /* 0x0000000000157919 */ /* 0x000e220000002500 */
[----:B------:R-:W2:Y:S01]  /*0060*/  LDCU UR5, c[0x0][0x3b8] ;  /* 0x00007700ff0577ac */ /* 0x000ea20008000800 */
[----:B------:R-:W3:Y:S01]  /*0070*/  S2R R4, SR_CTAID.Y ;  /* 0x0000000000047919 */ /* 0x000ee20000002600 */
[----:B------:R-:W4:Y:S01]  /*0080*/  LDCU.64 UR6, c[0x0][0x358] ;  /* 0x00006b00ff0677ac */ /* 0x000f220008000a00 */
[----:B-1----:R-:W-:Y:S02]  /*0090*/  IMAD.U32 R5, RZ, RZ, UR4 ;  /* 0x00000004ff057e24 */ /* 0x002fe4000f8e00ff */
[----:B0-----:R-:W-:-:S05]  /*00a0*/  IMAD R21, R21, UR4, R2 ;  /* 0x0000000415157c24 */ /* 0x001fca000f8e0202 */
[----:B--2---:R-:W-:-:S13]  /*00b0*/  ISETP.GE.AND P0, PT, R21, UR5, PT ;  /* 0x0000000515007c0c */ /* 0x004fda000bf06270 */
[----:B---34-:R-:W-:Y:S05]  /*00c0*/  @P0 BRA `(.L_x_1) ;  /* 0x0000000400180947 */ /* 0x018fea0003800000 */
[----:B------:R-:W0:Y:S08]  /*00d0*/  LDC.64 R16, c[0x0][0x398] ;  /* 0x0000e600ff107b82 */ /* 0x000e300000000a00 */
[----:B------:R-:W1:Y:S08]  /*00e0*/  LDC.64 R18, c[0x0][0x390] ;  /* 0x0000e400ff127b82 */ /* 0x000e700000000a00 */
[----:B------:R-:W2:Y:S08]  /*00f0*/  LDC.64 R8, c[0x0][0x3a0] ;  /* 0x0000e800ff087b82 */ /* 0x000eb00000000a00 */
[----:B------:R-:W3:Y:S01]  /*0100*/  LDC.64 R6, c[0x0][0x3b0] ;  /* 0x0000ec00ff067b82 */ /* 0x000ee20000000a00 */
[----:B0-----:R-:W-:-:S05]  /*0110*/  IMAD.WIDE.U32 R16, R4, 0x4, R16 ;  /* 0x0000000404107825 */ /* 0x001fca00078e0010 */
[----:B------:R-:W4:Y:S02]  /*0120*/  LDG.E R10, desc[UR6][R16.64] ;  /* 0x00000006100a7981 */ /* 0x000f24000c1e1900 */
[----:B------:R-:W0:Y:S01]  /*0130*/  LDC.64 R12, c[0x0][0x380] ;  /* 0x0000e000ff0c7b82 */ /* 0x000e220000000a00 */
[----:B-1----:R-:W-:-:S05]  /*0140*/  IMAD.WIDE.U32 R18, R4, 0x4, R18 ;  /* 0x0000000404127825 */ /* 0x002fca00078e0012 */
[----:B------:R-:W4:Y:S01]  /*0150*/  LDG.E R0, desc[UR6][R18.64] ;  /* 0x0000000612007981 */ /* 0x000f22000c1e1900 */
[----:B--2---:R-:W-:-:S05]  /*0160*/  IMAD.WIDE.U32 R8, R4, 0x4, R8 ;  /* 0x0000000404087825 */ /* 0x004fca00078e0008 */
[----:B------:R1:W2:Y:S01]  /*0170*/  LDG.E R3, desc[UR6][R8.64] ;  /* 0x0000000608037981 */ /* 0x0002a2000c1e1900 */
[----:B---3--:R-:W-:-:S06]  /*0180*/  IMAD.WIDE R20, R21, 0x4, R6 ;  /* 0x0000000415147825 */ /* 0x008fcc00078e0206 */
[----:B------:R-:W3:Y:S01]  /*0190*/  LDG.E R21, desc[UR6][R20.64] ;  /* 0x0000000614157981 */ /* 0x000ee2000c1e1900 */
[----:B0-----:R-:W-:-:S05]  /*01a0*/  IMAD.WIDE.U32 R12, R4, 0x4, R12 ;  /* 0x00000004040c7825 */ /* 0x001fca00078e000c */
[----:B------:R0:W5:Y:S01]  /*01b0*/  LDG.E R11, desc[UR6][R12.64] ;  /* 0x000000060c0b7981 */ /* 0x000162000c1e1900 */
[----:B----4-:R-:W-:-:S04]  /*01c0*/  FMUL R22, R10, R10 ;  /* 0x0000000a0a167220 */ /* 0x010fc80000400000 */
[----:B-1----:R-:W-:Y:S01]  /*01d0*/  F2F.F64.F32 R8, R22 ;  /* 0x0000001600087310 */ /* 0x002fe20000201800 */
[----:B------:R-:W-:-:S04]  /*01e0*/  IADD3 R16, PT, PT, R0, -0xd000000, RZ ;  /* 0xf300000000107810 */ /* 0x000fc80007ffe0ff */
[----:B------:R-:W-:-:S03]  /*01f0*/  ISETP.GT.U32.AND P0, PT, R16, 0x727fffff, PT ;  /* 0x727fffff1000780c */ /* 0x000fc60003f04070 */
[----:B--2---:R-:W1:Y:S08]  /*0200*/  F2F.F64.F32 R14, R3 ;  /* 0x00000003000e7310 */ /* 0x004e700000201800 */
[----:B------:R0:W2:Y:S08]  /*0210*/  MUFU.RSQ R17, R0 ;  /* 0x0000000000117308 */ /* 0x0000b00000001400 */
[----:B------:R0:W4:Y:S01]  /*0220*/  F2F.F64.F32 R6, R0 ;  /* 0x0000000000067310 */ /* 0x0001220000201800 */
[----:B-1----:R-:W-:Y:S01]  /*0230*/  DFMA R8, R8, -0.5, R14 ;  /* 0xbfe000000808782b */ /* 0x002fe2000000000e */
[----:B---3--:R-:W-:Y:S01]  /*0240*/  FMUL R10, R10, R21 ;  /* 0x000000150a0a7220 */ /* 0x008fe20000400000 */
[----:B------:R-:W-:Y:S09]  /*0250*/  @!P0 BRA `(.L_x_2) ;  /* 0x0000000000108947 */ /* 0x000ff20003800000 */
[----:B------:R-:W-:-:S07]  /*0260*/  MOV R16, 0x280 ;  /* 0x0000028000107802 */ /* 0x000fce0000000f00 */
[----:B0-2-45:R-:W-:Y:S05]  /*0270*/  CALL.REL.NOINC `($__internal_0_$__cuda_sm20_sqrt_rn_f32_slowpath) ;  /* 0x0000000400247944 */ /* 0x035fea0003c00000 */
[----:B------:R-:W-:Y:S01]  /*0280*/  IMAD.MOV.U32 R13, RZ, RZ, R14 ;  /* 0x000000ffff0d7224 */ /* 0x000fe200078e000e */
[----:B------:R-:W-:Y:S06]  /*0290*/  BRA `(.L_x_3) ;  /* 0x0000000000107947 */ /* 0x000fec0003800000 */
.L_x_2:
[----:B0-2---:R-:W-:Y:S01]  /*02a0*/  FMUL.FTZ R13, R0, R17 ;  /* 0x00000011000d7220 */ /* 0x005fe20000410000 */
[----:B------:R-:W-:-:S03]  /*02b0*/  FMUL.FTZ R17, R17, 0.5 ;  /* 0x3f00000011117820 */ /* 0x000fc60000410000 */
[----:B------:R-:W-:-:S04]  /*02c0*/  FFMA R12, -R13, R13, R0 ;  /* 0x0000000d0d0c7223 */ /* 0x000fc80000000100 */
[----:B------:R-:W-:-:S07]  /*02d0*/  FFMA R13, R12, R17, R13 ;  /* 0x000000110c0d7223 */ /* 0x000fce000000000d */
.L_x_3:
[----:B------:R-:W0:Y:S01]  /*02e0*/  LDC.64 R14, c[0x0][0x388] ;  /* 0x0000e200ff0e7b82 */ /* 0x000e220000000a00 */
[----:B------:R-:W-:Y:S01]  /*02f0*/  FMUL R13, R10, R13 ;  /* 0x0000000d0a0d7220 */ /* 0x000fe20000400000 */
[----:B------:R-:W-:Y:S01]  /*0300*/  FMUL R0, R3, -R0 ;  /* 0x8000000003007220 */ /* 0x000fe20000400000 */
[----:B------:R-:W1:Y:S01]  /*0310*/  LDCU UR4, c[0x0][0x3b8] ;  /* 0x00007700ff0477ac */ /* 0x000e620008000800 */
[----:B0-----:R-:W-:-:S06]  /*0320*/  IMAD.WIDE.U32 R14, R4, 0x4, R14 ;  /* 0x00000004040e7825 */ /* 0x001fcc00078e000e */
[----:B------:R-:W2:Y:S01]  /*0330*/  LDG.E R14, desc[UR6][R14.64] ;  /* 0x000000060e0e7981 */ /* 0x000ea2000c1e1900 */
[----:B------:R-:W4:Y:S01]  /*0340*/  F2F.F64.F32 R12, R13 ;  /* 0x0000000d000c7310 */ /* 0x000f220000201800 */
[----:B------:R-:W-:Y:S01]  /*0350*/  FMUL R3, R0, 1.4426950216293334961 ;  /* 0x3fb8aa3b00037820 */ /* 0x000fe20000400000 */
[----:B------:R-:W-:Y:S04]  /*0360*/  BSSY.RECONVERGENT B1, `(.L_x_4) ;  /* 0x000001b000017945 */ /* 0x000fe80003800200 */
[----:B------:R-:W-:Y:S01]  /*0370*/  FSETP.GEU.AND P1, PT, R3, -126, PT ;  /* 0xc2fc00000300780b */ /* 0x000fe20003f2e000 */
[----:B----4-:R-:W-:-:S12]  /*0380*/  DFMA R6, R8, R6, R12 ;  /* 0x000000060806722b */ /* 0x010fd8000000000c */
[----:B------:R-:W-:-:S04]  /*0390*/  @!P1 FMUL R3, R3, 0.5 ;  /* 0x3f00000003039820 */ /* 0x000fc80000400000 */
[----:B------:R1:W0:Y:S08]  /*03a0*/  MUFU.EX2 R9, R3 ;  /* 0x0000000300097308 */ /* 0x0002300000000800 */
[----:B------:R-:W3:Y:S01]  /*03b0*/  F2F.F32.F64 R6, R6 ;  /* 0x0000000600067310 */ /* 0x000ee20000301000 */
[----:B-1----:R-:W-:Y:S01]  /*03c0*/  I2FP.F32.S32 R3, UR4 ;  /* 0x0000000400037c45 */ /* 0x002fe20008201400 */
[----:B0-----:R-:W-:Y:S01]  /*03d0*/  @!P1 FMUL R9, R9, R9 ;  /* 0x0000000909099220 */ /* 0x001fe20000400000 */
[----:B---3--:R-:W-:-:S05]  /*03e0*/  FMUL R8, R6, 1.4426950216293334961 ;  /* 0x3fb8aa3b06087820 */ /* 0x008fca0000400000 */
[----:B------:R-:W0:Y:S01]  /*03f0*/  MUFU.RCP R6, R3 ;  /* 0x0000000300067308 */ /* 0x000e220000001000 */
[----:B------:R-:W-:-:S13]  /*0400*/  FSETP.GEU.AND P0, PT, R8, -126, PT ;  /* 0xc2fc00000800780b */ /* 0x000fda0003f0e000 */
[----:B------:R-:W-:Y:S01]  /*0410*/  @!P0 FMUL R8, R8, 0.5 ;  /* 0x3f00000008088820 */ /* 0x000fe20000400000 */
[----:B0-----:R-:W-:-:S03]  /*0420*/  FFMA R7, -R3, R6, 1 ;  /* 0x3f80000003077423 */ /* 0x001fc60000000106 */
[----:B------:R-:W0:Y:S01]  /*0430*/  MUFU.EX2 R0, R8 ;  /* 0x0000000800007308 */ /* 0x000e220000000800 */
[----:B------:R-:W-:Y:S01]  /*0440*/  FFMA R7, R6, R7, R6 ;  /* 0x0000000706077223 */ /* 0x000fe20000000006 */
[----:B0-----:R-:W-:-:S04]  /*0450*/  @!P0 FMUL R0, R0, R0 ;  /* 0x0000000000008220 */ /* 0x001fc80000400000 */
[----:B--2--5:R-:W-:-:S05]  /*0460*/  FFMA R11, R11, R0, -R14 ;  /* 0x000000000b0b7223 */ /* 0x024fca000000080e */
[----:B------:R-:W-:-:S05]  /*0470*/  FMNMX R0, RZ, R11, !PT ;  /* 0x0000000bff007209 */ /* 0x000fca0007800000 */
[----:B------:R-:W-:-:S04]  /*0480*/  FMUL R0, R9, R0 ;  /* 0x0000000009007220 */ /* 0x000fc80000400000 */
[----:B------:R-:W0:Y:S01]  /*0490*/  FCHK P0, R0, R3 ;  /* 0x0000000300007302 */ /* 0x000e220000000000 */
[----:B------:R-:W-:-:S04]  /*04a0*/  FFMA R6, R0, R7, RZ ;  /* 0x0000000700067223 */ /* 0x000fc800000000ff */
[----:B------:R-:W-:-:S04]  /*04b0*/  FFMA R8, -R3, R6, R0 ;  /* 0x0000000603087223 */ /* 0x000fc80000000100 */
[----:B------:R-:W-:Y:S01]  /*04c0*/  FFMA R6, R7, R8, R6 ;  /* 0x0000000807067223 */ /* 0x000fe20000000006 */
[----:B0-----:R-:W-:Y:S06]  /*04d0*/  @!P0 BRA `(.L_x_5) ;  /* 0x00000000000c8947 */ /* 0x001fec0003800000 */
[----:B------:R-:W-:-:S07]  /*04e0*/  MOV R6, 0x500 ;  /* 0x0000050000067802 */ /* 0x000fce0000000f00 */
[----:B------:R-:W-:Y:S05]  /*04f0*/  CALL.REL.NOINC `($__internal_1_$__cuda_sm3x_div_rn_noftz_f32_slowpath) ;  /* 0x0000000000e47944 */ /* 0x000fea0003c00000 */
[----:B------:R-:W-:-:S07]  /*0500*/  IMAD.MOV.U32 R6, RZ, RZ, R0 ;  /* 0x000000ffff067224 */ /* 0x000fce00078e0000 */
.L_x_5:
[----:B------:R-:W-:Y:S05]  /*0510*/  BSYNC.RECONVERGENT B1 ;  /* 0x0000000000017941 */ /* 0x000fea0003800200 */
.L_x_4:
[----:B------:R-:W-:-:S07]  /*0520*/  MOV R0, R6 ;  /* 0x0000000600007202 */ /* 0x000fce0000000f00 */
.L_x_1:
[----:B------:R-:W-:Y:S05]  /*0530*/  BSYNC.RECONVERGENT B0 ;  /* 0x0000000000007941 */ /* 0x000fea0003800200 */
.L_x_0:
[----:B------:R-:W0:Y:S01]  /*0540*/  S2UR UR5, SR_CgaCtaId ;  /* 0x00000000000579c3 */ /* 0x000e220000008800 */
[----:B------:R-:W-:Y:S01]  /*0550*/  UMOV UR4, 0x400 ;  /* 0x0000040000047882 */ /* 0x000fe20000000000 */
[----:B------:R-:W-:Y:S02]  /*0560*/  ISETP.GE.U32.AND P1, PT, R5, 0x2, PT ;  /* 0x000000020500780c */ /* 0x000fe40003f26070 */
[----:B------:R-:W-:Y:S01]  /*0570*/  ISETP.NE.AND P0, PT, R2, RZ, PT ;  /* 0x000000ff0200720c */ /* 0x000fe20003f05270 */
[----:B0-----:R-:W-:-:S06]  /*0580*/  ULEA UR4, UR5, UR4, 0x18 ;  /* 0x0000000405047291 */ /* 0x001fcc000f8ec0ff */
[----:B------:R-:W-:-:S05]  /*0590*/  LEA R3, R2, UR4, 0x2 ;  /* 0x0000000402037c11 */ /* 0x000fca000f8e10ff */
[----:B------:R0:W-:Y:S01]  /*05a0*/  STS [R3], R0 ;  /* 0x0000000003007388 */ /* 0x0001e20000000800 */
[----:B------:R-:W-:Y:S06]  /*05b0*/  BAR.SYNC.DEFER_BLOCKING 0x0 ;  /* 0x0000000000007b1d */ /* 0x000fec0000010000 */
[----:B------:R-:W-:Y:S05]  /*05c0*/  @!P1 BRA `(.L_x_6) ;  /* 0x00000000002c9947 */ /* 0x000fea0003800000 */
.L_x_7:
[----:B------:R-:W-:-:S04]  /*05d0*/  SHF.R.U32.HI R8, RZ, 0x1, R5 ;  /* 0x00000001ff087819 */ /* 0x000fc80000011605 */
[----:B------:R-:W-:-:S13]  /*05e0*/  ISETP.GE.U32.AND P1, PT, R2, R8, PT ;  /* 0x000000080200720c */ /* 0x000fda0003f26070 */
[----:B0-----:R-:W-:Y:S01]  /*05f0*/  @!P1 IMAD R0, R8, 0x4, R3 ;  /* 0x0000000408009824 */ /* 0x001fe200078e0203 */
[----:B------:R-:W-:Y:S05]  /*0600*/  @!P1 LDS R7, [R3] ;  /* 0x0000000003079984 */ /* 0x000fea0000000800 */
[----:B------:R-:W0:Y:S02]  /*0610*/  @!P1 LDS R0, [R0] ;  /* 0x0000000000009984 */ /* 0x000e240000000800 */
[----:B0-----:R-:W-:-:S05]  /*0620*/  @!P1 FADD R6, R0, R7 ;  /* 0x0000000700069221 */ /* 0x001fca0000000000 */
[----:B------:R1:W-:Y:S01]  /*0630*/  @!P1 STS [R3], R6 ;  /* 0x0000000603009388 */ /* 0x0003e20000000800 */
[----:B------:R-:W-:Y:S01]  /*0640*/  BAR.SYNC.DEFER_BLOCKING 0x0 ;  /* 0x0000000000007b1d */ /* 0x000fe20000010000 */
[----:B------:R-:W-:Y:S01]  /*0650*/  ISETP.GT.U32.AND P1, PT, R5, 0x3, PT ;  /* 0x000000030500780c */ /* 0x000fe20003f24070 */
[----:B------:R-:W-:-:S12]  /*0660*/  IMAD.MOV.U32 R5, RZ, RZ, R8 ;  /* 0x000000ffff057224 */ /* 0x000fd800078e0008 */
[----:B-1----:R-:W-:Y:S05]  /*0670*/  @P1 BRA `(.L_x_7) ;  /* 0xfffffffc00d41947 */ /* 0x002fea000383ffff */
.L_x_6:
[----:B------:R-:W-:Y:S05]  /*0680*/  @P0 EXIT ;  /* 0x000000000000094d */ /* 0x000fea0003800000 */
[----:B------:R-:W1:Y:S01]  /*0690*/  S2UR UR5, SR_CgaCtaId ;  /* 0x00000000000579c3 */ /* 0x000e620000008800 */
[----:B------:R-:W-:-:S07]  /*06a0*/  UMOV UR4, 0x400 ;  /* 0x0000040000047882 */ /* 0x000fce0000000000 */
[----:B0-----:R-:W0:Y:S01]  /*06b0*/  LDC.64 R2, c[0x0][0x3a8] ;  /* 0x0000ea00ff027b82 */ /* 0x001e220000000a00 */
[----:B-1----:R-:W-:Y:S01]  /*06c0*/  ULEA UR4, UR5, UR4, 0x18 ;  /* 0x0000000405047291 */ /* 0x002fe2000f8ec0ff */
[----:B0-----:R-:W-:-:S08]  /*06d0*/  IMAD.WIDE.U32 R4, R4, 0x4, R2 ;  /* 0x0000000404047825 */ /* 0x001fd000078e0002 */
[----:B------:R-:W0:Y:S04]  /*06e0*/  LDS R7, [UR4] ;  /* 0x00000004ff077984 */ /* 0x000e280008000800 */
[----:B0-----:R-:W-:Y:S01]  /*06f0*/  REDG.E.ADD.F32.FTZ.RN.STRONG.GPU desc[UR6][R4.64], R7 ;  /* 0x00000007040079a6 */ /* 0x001fe2000c12f306 */
[----:B------:R-:W-:Y:S05]  /*0700*/  EXIT ;  /* 0x000000000000794d */ /* 0x000fea0003800000 */
        .weak           $__internal_0_$__cuda_sm20_sqrt_rn_f32_slowpath
        .type           $__internal_0_$__cuda_sm20_sqrt_rn_f32_slowpath,@function
        .size           $__internal_0_$__cuda_sm20_sqrt_rn_f32_slowpath,($__internal_1_$__cuda_sm3x_div_rn_noftz_f32_slowpath - $__internal_0_$__cuda_sm20_sqrt_rn_f32_slowpath)
$__internal_0_$__cuda_sm20_sqrt_rn_f32_slowpath:
[----:B------:R-:W-:-:S13]  /*0710*/  LOP3.LUT P0, RZ, R0, 0x7fffffff, RZ, 0xc0, !PT ;  /* 0x7fffffff00ff7812 */ /* 0x000fda000780c0ff */
[----:B------:R-:W-:Y:S01]  /*0720*/  @!P0 MOV R12, R0 ;  /* 0x00000000000c8202 */ /* 0x000fe20000000f00 */
[----:B------:R-:W-:Y:S06]  /*0730*/  @!P0 BRA `(.L_x_8) ;  /* 0x0000000000448947 */ /* 0x000fec0003800000 */
[----:B------:R-:W-:-:S13]  /*0740*/  FSETP.GEU.FTZ.AND P0, PT, R0, RZ, PT ;  /* 0x000000ff0000720b */ /* 0x000fda0003f1e000 */
[----:B------:R-:W-:Y:S01]  /*0750*/  @!P0 IMAD.MOV.U32 R12, RZ, RZ, 0x7fffffff ;  /* 0x7fffffffff0c8424 */ /* 0x000fe200078e00ff */
[----:B------:R-:W-:Y:S06]  /*0760*/  @!P0 BRA `(.L_x_8) ;  /* 0x0000000000388947 */ /* 0x000fec0003800000 */
[----:B------:R-:W-:-:S13]  /*0770*/  FSETP.GTU.FTZ.AND P0, PT, |R0|, +INF , PT ;  /* 0x7f8000000000780b */ /* 0x000fda0003f1c200 */
[----:B------:R-:W-:Y:S01]  /*0780*/  @P0 FADD.FTZ R12, R0, 1 ;  /* 0x3f800000000c0421 */ /* 0x000fe20000010000 */
[----:B------:R-:W-:Y:S06]  /*0790*/  @P0 BRA `(.L_x_8) ;  /* 0x00000000002c0947 */ /* 0x000fec0003800000 */
[----:B------:R-:W-:-:S13]  /*07a0*/  FSETP.NEU.FTZ.AND P0, PT, |R0|, +INF , PT ;  /* 0x7f8000000000780b */ /* 0x000fda0003f1d200 */
[----:B------:R-:W-:Y:S01]  /*07b0*/  @!P0 IMAD.MOV.U32 R12, RZ, RZ, R0 ;  /* 0x000000ffff0c8224 */ /* 0x000fe200078e0000 */
[----:B------:R-:W-:Y:S06]  /*07c0*/  @!P0 BRA `(.L_x_8) ;  /* 0x0000000000208947 */ /* 0x000fec0003800000 */
[----:B------:R-:W-:-:S04]  /*07d0*/  FFMA R13, R0, 1.84467440737095516160e+19, RZ ;  /* 0x5f800000000d7823 */ /* 0x000fc800000000ff */
[----:B------:R-:W0:Y:S02]  /*07e0*/  MUFU.RSQ R12, R13 ;  /* 0x0000000d000c7308 */ /* 0x000e240000001400 */
[----:B0-----:R-:W-:Y:S01]  /*07f0*/  FMUL.FTZ R14, R13, R12 ;  /* 0x0000000c0d0e7220 */ /* 0x001fe20000410000 */
[----:B------:R-:W-:-:S03]  /*0800*/  FMUL.FTZ R12, R12, 0.5 ;  /* 0x3f0000000c0c7820 */ /* 0x000fc60000410000 */
[----:B------:R-:W-:-:S04]  /*0810*/  FADD.FTZ R15, -R14, -RZ ;  /* 0x800000ff0e0f7221 */ /* 0x000fc80000010100 */
[----:B------:R-:W-:-:S04]  /*0820*/  FFMA R15, R14, R15, R13 ;  /* 0x0000000f0e0f7223 */ /* 0x000fc8000000000d */
[----:B------:R-:W-:-:S04]  /*0830*/  FFMA R12, R15, R12, R14 ;  /* 0x0000000c0f0c7223 */ /* 0x000fc8000000000e */
[----:B------:R-:W-:-:S07]  /*0840*/  FMUL.FTZ R12, R12, 2.3283064365386962891e-10 ;  /* 0x2f8000000c0c7820 */ /* 0x000fce0000410000 */
.L_x_8:
[----:B------:R-:W-:Y:S01]  /*0850*/  MOV R14, R12 ;  /* 0x0000000c000e7202 */ /* 0x000fe20000000f00 */
[----:B------:R-:W-:Y:S02]  /*0860*/  IMAD.MOV.U32 R12, RZ, RZ, R16 ;  /* 0x000000ffff0c7224 */ /* 0x000fe400078e0010 */
[----:B------:R-:W-:-:S04]  /*0870*/  IMAD.MOV.U32 R13, RZ, RZ, 0x0 ;  /* 0x00000000ff0d7424 */ /* 0x000fc800078e00ff */
[----:B------:R-:W-:Y:S05]  /*0880*/  RET.REL.NODEC R12 `(_Z26monte_carlo_option_pricingPfS_S_S_S_S_S_i) ;  /* 0xfffffff40cdc7950 */ /* 0x000fea0003c3ffff */
        .weak           $__internal_1_$__cuda_sm3x_div_rn_noftz_f32_slowpath
        .type           $__internal_1_$__cuda_sm3x_div_rn_noftz_f32_slowpath,@function
        .size           $__internal_1_$__cuda_sm3x_div_rn_noftz_f32_slowpath,(.L_x_22 - $__internal_1_$__cuda_sm3x_div_rn_noftz_f32_slowpath)
$__internal_1_$__cuda_sm3x_div_rn_noftz_f32_slowpath:
[----:B------:R-:W-:Y:S01]  /*0890*/  SHF.R.U32.HI R8, RZ, 0x17, R3 ;  /* 0x00000017ff087819 */ /* 0x000fe20000011603 */
[----:B------:R-:W-:Y:S01]  /*08a0*/  BSSY.RECONVERGENT B2, `(.L_x_9) ;  /* 0x0000064000027945 */ /* 0x000fe20003800200 */
[--C-:B------:R-:W-:Y:S01]  /*08b0*/  SHF.R.U32.HI R7, RZ, 0x17, R0.reuse ;  /* 0x00000017ff077819 */ /* 0x100fe20000011600 */
[----:B------:R-:W-:Y:S01]  /*08c0*/  IMAD.MOV.U32 R9, RZ, RZ, R0 ;  /* 0x000000ffff097224 */ /* 0x000fe200078e0000 */
[----:B------:R-:W-:Y:S02]  /*08d0*/  LOP3.LUT R8, R8, 0xff, RZ, 0xc0, !PT ;  /* 0x000000ff08087812 */ /* 0x000fe400078ec0ff */
[----:B------:R-:W-:Y:S02]  /*08e0*/  LOP3.LUT R12, R7, 0xff, RZ, 0xc0, !PT ;  /* 0x000000ff070c7812 */ /* 0x000fe400078ec0ff */
[----:B------:R-:W-:Y:S02]  /*08f0*/  IADD3 R11, PT, PT, R8, -0x1, RZ ;  /* 0xffffffff080b7810 */ /* 0x000fe40007ffe0ff */
[----:B------:R-:W-:Y:S01]  /*0900*/  MOV R10, R3 ;  /* 0x00000003000a7202 */ /* 0x000fe20000000f00 */
[----:B------:R-:W-:Y:S01]  /*0910*/  VIADD R13, R12, 0xffffffff ;  /* 0xffffffff0c0d7836 */ /* 0x000fe20000000000 */
[----:B------:R-:W-:-:S04]  /*0920*/  ISETP.GT.U32.AND P0, PT, R11, 0xfd, PT ;  /* 0x000000fd0b00780c */ /* 0x000fc80003f04070 */
[----:B------:R-:W-:-:S13]  /*0930*/  ISETP.GT.U32.OR P0, PT, R13, 0xfd, P0 ;  /* 0x000000fd0d00780c */ /* 0x000fda0000704470 */
[----:B------:R-:W-:Y:S01]  /*0940*/  @!P0 IMAD.MOV.U32 R7, RZ, RZ, RZ ;  /* 0x000000ffff078224 */ /* 0x000fe200078e00ff */
[----:B------:R-:W-:Y:S06]  /*0950*/  @!P0 BRA `(.L_x_10) ;  /* 0x00000000005c8947 */ /* 0x000fec0003800000 */
[----:B------:R-:W-:Y:S02]  /*0960*/  FSETP.GTU.FTZ.AND P0, PT, |R0|, +INF , PT ;  /* 0x7f8000000000780b */ /* 0x000fe40003f1c200 */
[----:B------:R-:W-:-:S04]  /*0970*/  FSETP.GTU.FTZ.AND P1, PT, |R3|, +INF , PT ;  /* 0x7f8000000300780b */ /* 0x000fc80003f3c200 */
[----:B------:R-:W-:-:S13]  /*0980*/  PLOP3.LUT P0, PT, P0, P1, PT, 0xf8, 0x8f ;  /* 0x00000000008f781c */ /* 0x000fda0000703f70 */
[----:B------:R-:W-:Y:S05]  /*0990*/  @P0 BRA `(.L_x_11) ;  /* 0x00000004004c0947 */ /* 0x000fea0003800000 */
[----:B------:R-:W-:-:S13]  /*09a0*/  LOP3.LUT P0, RZ, R10, 0x7fffffff, R9, 0xc8, !PT ;  /* 0x7fffffff0aff7812 */ /* 0x000fda000780c809 */
[----:B------:R-:W-:Y:S05]  /*09b0*/  @!P0 BRA `(.L_x_12) ;  /* 0x00000004003c8947 */ /* 0x000fea0003800000 */
[C---:B------:R-:W-:Y:S02]  /*09c0*/  FSETP.NEU.FTZ.AND P2, PT, |R0|.reuse, +INF , PT ;  /* 0x7f8000000000780b */ /* 0x040fe40003f5d200 */
[----:B------:R-:W-:Y:S02]  /*09d0*/  FSETP.NEU.FTZ.AND P1, PT, |R3|, +INF , PT ;  /* 0x7f8000000300780b */ /* 0x000fe40003f3d200 */
[----:B------:R-:W-:-:S11]  /*09e0*/  FSETP.NEU.FTZ.AND P0, PT, |R0|, +INF , PT ;  /* 0x7f8000000000780b */ /* 0x000fd60003f1d200 */
[----:B------:R-:W-:Y:S05]  /*09f0*/  @!P1 BRA !P2, `(.L_x_12) ;  /* 0x00000004002c9947 */ /* 0x000fea0005000000 */
[----:B------:R-:W-:-:S04]  /*0a00*/  LOP3.LUT P2, RZ, R9, 0x7fffffff, RZ, 0xc0, !PT ;  /* 0x7fffffff09ff7812 */ /* 0x000fc8000784c0ff */
[----:B------:R-:W-:-:S13]  /*0a10*/  PLOP3.LUT P1, PT, P1, P2, PT, 0x2f, 0xf2 ;  /* 0x0000000000f2781c */ /* 0x000fda0000f24577 */
[----:B------:R-:W-:Y:S05]  /*0a20*/  @P1 BRA `(.L_x_13) ;  /* 0x0000000400181947 */ /* 0x000fea0003800000 */
[----:B------:R-:W-:-:S04]  /*0a30*/  LOP3.LUT P1, RZ, R10, 0x7fffffff, RZ, 0xc0, !PT ;  /* 0x7fffffff0aff7812 */ /* 0x000fc8000782c0ff */
[----:B------:R-:W-:-:S13]  /*0a40*/  PLOP3.LUT P0, PT, P0, P1, PT, 0x2f, 0xf2 ;  /* 0x0000000000f2781c */ /* 0x000fda0000702577 */
[----:B------:R-:W-:Y:S05]  /*0a50*/  @P0 BRA `(.L_x_14) ;  /* 0x0000000400000947 */ /* 0x000fea0003800000 */
[----:B------:R-:W-:Y:S02]  /*0a60*/  ISETP.GE.AND P0, PT, R13, RZ, PT ;  /* 0x000000ff0d00720c */ /* 0x000fe40003f06270 */
[----:B------:R-:W-:-:S11]  /*0a70*/  ISETP.GE.AND P1, PT, R11, RZ, PT ;  /* 0x000000ff0b00720c */ /* 0x000fd60003f26270 */
[----:B------:R-:W-:Y:S01]  /*0a80*/  @P0 IMAD.MOV.U32 R7, RZ, RZ, RZ ;  /* 0x000000ffff070224 */ /* 0x000fe200078e00ff */
[----:B------:R-:W-:Y:S01]  /*0a90*/  @!P0 MOV R7, 0xffffffc0 ;  /* 0xffffffc000078802 */ /* 0x000fe20000000f00 */
[----:B------:R-:W-:Y:S01]  /*0aa0*/  @!P0 FFMA R9, R0, 1.84467440737095516160e+19, RZ ;  /* 0x5f80000000098823 */ /* 0x000fe200000000ff */
[----:B------:R-:W-:-:S03]  /*0ab0*/  @!P1 FFMA R10, R3, 1.84467440737095516160e+19, RZ ;  /* 0x5f800000030a9823 */ /* 0x000fc600000000ff */
[----:B------:R-:W-:-:S07]  /*0ac0*/  @!P1 VIADD R7, R7, 0x40 ;  /* 0x0000004007079836 */ /* 0x000fce0000000000 */
.L_x_10:
[----:B------:R-:W-:Y:S01]  /*0ad0*/  LEA R3, R8, 0xc0800000, 0x17 ;  /* 0xc080000008037811 */ /* 0x000fe200078eb8ff */
[----:B------:R-:W-:Y:S04]  /*0ae0*/  BSSY.RECONVERGENT B3, `(.L_x_15) ;  /* 0x0000036000037945 */ /* 0x000fe80003800200 */
[----:B------:R-:W-:Y:S01]  /*0af0*/  IMAD.IADD R10, R10, 0x1, -R3 ;  /* 0x000000010a0a7824 */ /* 0x000fe200078e0a03 */
[----:B------:R-:W-:-:S03]  /*0b00*/  IADD3 R3, PT, PT, R12, -0x7f, RZ ;  /* 0xffffff810c037810 */ /* 0x000fc60007ffe0ff */
[----:B------:R-:W0:Y:S01]  /*0b10*/  MUFU.RCP R11, R10 ;  /* 0x0000000a000b7308 */ /* 0x000e220000001000 */
[----:B------:R-:W-:Y:S01]  /*0b20*/  FADD.FTZ R13, -R10, -RZ ;  /* 0x800000ff0a0d7221 */ /* 0x000fe20000010100 */
[C---:B------:R-:W-:Y:S01]  /*0b30*/  IMAD R0, R3.reuse, -0x800000, R9 ;  /* 0xff80000003007824 */ /* 0x040fe200078e0209 */
[----:B------:R-:W-:-:S05]  /*0b40*/  IADD3 R8, PT, PT, R3, 0x7f, -R8 ;  /* 0x0000007f03087810 */ /* 0x000fca0007ffe808 */
[----:B------:R-:W-:Y:S02]  /*0b50*/  IMAD.IADD R8, R8, 0x1, R7 ;  /* 0x0000000108087824 */ /* 0x000fe400078e0207 */
[----:B0-----:R-:W-:-:S04]  /*0b60*/  FFMA R12, R11, R13, 1 ;  /* 0x3f8000000b0c7423 */ /* 0x001fc8000000000d */
[----:B------:R-:W-:-:S04]  /*0b70*/  FFMA R14, R11, R12, R11 ;  /* 0x0000000c0b0e7223 */ /* 0x000fc8000000000b */
[----:B------:R-:W-:-:S04]  /*0b80*/  FFMA R9, R0, R14, RZ ;  /* 0x0000000e00097223 */ /* 0x000fc800000000ff */
[----:B------:R-:W-:-:S04]  /*0b90*/  FFMA R12, R13, R9, R0 ;  /* 0x000000090d0c7223 */ /* 0x000fc80000000000 */
[----:B------:R-:W-:-:S04]  /*0ba0*/  FFMA R9, R14, R12, R9 ;  /* 0x0000000c0e097223 */ /* 0x000fc80000000009 */
[----:B------:R-:W-:-:S04]  /*0bb0*/  FFMA R12, R13, R9, R0 ;  /* 0x000000090d0c7223 */ /* 0x000fc80000000000 */
[----:B------:R-:W-:-:S05]  /*0bc0*/  FFMA R0, R14, R12, R9 ;  /* 0x0000000c0e007223 */ /* 0x000fca0000000009 */
[----:B------:R-:W-:-:S04]  /*0bd0*/  SHF.R.U32.HI R3, RZ, 0x17, R0 ;  /* 0x00000017ff037819 */ /* 0x000fc80000011600 */
[----:B------:R-:W-:-:S05]  /*0be0*/  LOP3.LUT R3, R3, 0xff, RZ, 0xc0, !PT ;  /* 0x000000ff03037812 */ /* 0x000fca00078ec0ff */
[----:B------:R-:W-:-:S05]  /*0bf0*/  IMAD.IADD R11, R3, 0x1, R8 ;  /* 0x00000001030b7824 */ /* 0x000fca00078e0208 */
[----:B------:R-:W-:-:S04]  /*0c00*/  IADD3 R3, PT, PT, R11, -0x1, RZ ;  /* 0xffffffff0b037810 */ /* 0x000fc80007ffe0ff */
[----:B------:R-:W-:-:S13]  /*0c10*/  ISETP.GE.U32.AND P0, PT, R3, 0xfe, PT ;  /* 0x000000fe0300780c */ /* 0x000fda0003f06070 */
[----:B------:R-:W-:Y:S05]  /*0c20*/  @!P0 BRA `(.L_x_16) ;  /* 0x0000000000808947 */ /* 0x000fea0003800000 */
[----:B------:R-:W-:-:S13]  /*0c30*/  ISETP.GT.AND P0, PT, R11, 0xfe, PT ;  /* 0x000000fe0b00780c */ /* 0x000fda0003f04270 */
[----:B------:R-:W-:Y:S05]  /*0c40*/  @P0 BRA `(.L_x_17) ;  /* 0x00000000006c0947 */ /* 0x000fea0003800000 */
[----:B------:R-:W-:-:S13]  /*0c50*/  ISETP.GE.AND P0, PT, R11, 0x1, PT ;  /* 0x000000010b00780c */ /* 0x000fda0003f06270 */
[----:B------:R-:W-:Y:S05]  /*0c60*/  @P0 BRA `(.L_x_18) ;  /* 0x0000000000740947 */ /* 0x000fea0003800000 */
[----:B------:R-:W-:Y:S02]  /*0c70*/  ISETP.GE.AND P0, PT, R11, -0x18, PT ;  /* 0xffffffe80b00780c */ /* 0x000fe40003f06270 */
[----:B------:R-:W-:-:S11]  /*0c80*/  LOP3.LUT R0, R0, 0x80000000, RZ, 0xc0, !PT ;  /* 0x8000000000007812 */ /* 0x000fd600078ec0ff */
[----:B------:R-:W-:Y:S05]  /*0c90*/  @!P0 BRA `(.L_x_18) ;  /* 0x0000000000688947 */ /* 0x000fea0003800000 */
[CCC-:B------:R-:W-:Y:S01]  /*0ca0*/  FFMA.RZ R3, R14.reuse, R12.reuse, R9.reuse ;  /* 0x0000000c0e037223 */ /* 0x1c0fe2000000c009 */
[C---:B------:R-:W-:Y:S02]  /*0cb0*/  VIADD R10, R11.reuse, 0x20 ;  /* 0x000000200b0a7836 */ /* 0x040fe40000000000 */
[CCC-:B------:R-:W-:Y:S01]  /*0cc0*/  FFMA.RM R8, R14.reuse, R12.reuse, R9.reuse ;  /* 0x0000000c0e087223 */ /* 0x1c0fe20000004009 */
[----:B------:R-:W-:Y:S02]  /*0cd0*/  ISETP.NE.AND P2, PT, R11, RZ, PT ;  /* 0x000000ff0b00720c */ /* 0x000fe40003f45270 */
[----:B------:R-:W-:Y:S01]  /*0ce0*/  LOP3.LUT R7, R3, 0x7fffff, RZ, 0xc0, !PT ;  /* 0x007fffff03077812 */ /* 0x000fe200078ec0ff */
[----:B------:R-:W-:Y:S01]  /*0cf0*/  FFMA.RP R3, R14, R12, R9 ;  /* 0x0000000c0e037223 */ /* 0x000fe20000008009 */
[----:B------:R-:W-:Y:S01]  /*0d00*/  IMAD.MOV R9, RZ, RZ, -R11 ;  /* 0x000000ffff097224 */ /* 0x000fe200078e0a0b */
[----:B------:R-:W-:Y:S02]  /*0d10*/  ISETP.NE.AND P1, PT, R11, RZ, PT ;  /* 0x000000ff0b00720c */ /* 0x000fe40003f25270 */
[----:B------:R-:W-:-:S02]  /*0d20*/  LOP3.LUT R7, R7, 0x800000, RZ, 0xfc, !PT ;  /* 0x0080000007077812 */ /* 0x000fc400078efcff */
[----:B------:R-:W-:Y:S02]  /*0d30*/  FSETP.NEU.FTZ.AND P0, PT, R3, R8, PT ;  /* 0x000000080300720b */ /* 0x000fe40003f1d000 */
[----:B------:R-:W-:Y:S02]  /*0d40*/  SHF.L.U32 R10, R7, R10, RZ ;  /* 0x0000000a070a7219 */ /* 0x000fe400000006ff */
[----:B------:R-:W-:Y:S02]  /*0d50*/  SEL R8, R9, RZ, P2 ;  /* 0x000000ff09087207 */ /* 0x000fe40001000000 */
[----:B------:R-:W-:Y:S02]  /*0d60*/  ISETP.NE.AND P1, PT, R10, RZ, P1 ;  /* 0x000000ff0a00720c */ /* 0x000fe40000f25270 */
[----:B------:R-:W-:Y:S02]  /*0d70*/  SHF.R.U32.HI R8, RZ, R8, R7 ;  /* 0x00000008ff087219 */ /* 0x000fe40000011607 */
[----:B------:R-:W-:-:S02]  /*0d80*/  PLOP3.LUT P0, PT, P0, P1, PT, 0xf8, 0x8f ;  /* 0x00000000008f781c */ /* 0x000fc40000703f70 */
[----:B------:R-:W-:Y:S02]  /*0d90*/  SHF.R.U32.HI R10, RZ, 0x1, R8 ;  /* 0x00000001ff0a7819 */ /* 0x000fe40000011608 */
[----:B------:R-:W-:-:S04]  /*0da0*/  SEL R3, RZ, 0x1, !P0 ;  /* 0x00000001ff037807 */ /* 0x000fc80004000000 */
[----:B------:R-:W-:-:S04]  /*0db0*/  LOP3.LUT R3, R3, 0x1, R10, 0xf8, !PT ;  /* 0x0000000103037812 */ /* 0x000fc800078ef80a */
[----:B------:R-:W-:-:S04]  /*0dc0*/  LOP3.LUT R3, R3, R8, RZ, 0xc0, !PT ;  /* 0x0000000803037212 */ /* 0x000fc800078ec0ff */
[----:B------:R-:W-:-:S04]  /*0dd0*/  IADD3 R3, PT, PT, R10, R3, RZ ;  /* 0x000000030a037210 */ /* 0x000fc80007ffe0ff */
[----:B------:R-:W-:Y:S01]  /*0de0*/  LOP3.LUT R0, R3, R0, RZ, 0xfc, !PT ;  /* 0x0000000003007212 */ /* 0x000fe200078efcff */
[----:B------:R-:W-:Y:S06]  /*0df0*/  BRA `(.L_x_18) ;  /* 0x0000000000107947 */ /* 0x000fec0003800000 */
.L_x_17:
[----:B------:R-:W-:-:S04]  /*0e00*/  LOP3.LUT R0, R0, 0x80000000, RZ, 0xc0, !PT ;  /* 0x8000000000007812 */ /* 0x000fc800078ec0ff */
[----:B------:R-:W-:Y:S01]  /*0e10*/  LOP3.LUT R0, R0, 0x7f800000, RZ, 0xfc, !PT ;  /* 0x7f80000000007812 */ /* 0x000fe200078efcff */
[----:B------:R-:W-:Y:S06]  /*0e20*/  BRA `(.L_x_18) ;  /* 0x0000000000047947 */ /* 0x000fec0003800000 */
.L_x_16:
[----:B------:R-:W-:-:S07]  /*0e30*/  IMAD R0, R8, 0x800000, R0 ;  /* 0x0080000008007824 */ /* 0x000fce00078e0200 */
.L_x_18:
[----:B------:R-:W-:Y:S05]  /*0e40*/  BSYNC.RECONVERGENT B3 ;  /* 0x0000000000037941 */ /* 0x000fea0003800200 */
.L_x_15:
[----:B------:R-:W-:Y:S05]  /*0e50*/  BRA `(.L_x_19) ;  /* 0x0000000000207947 */ /* 0x000fea0003800000 */
.L_x_14:
[----:B------:R-:W-:-:S04]  /*0e60*/  LOP3.LUT R0, R10, 0x80000000, R9, 0x48, !PT ;  /* 0x800000000a007812 */ /* 0x000fc800078e4809 */
[----:B------:R-:W-:Y:S01]  /*0e70*/  LOP3.LUT R0, R0, 0x7f800000, RZ, 0xfc, !PT ;  /* 0x7f80000000007812 */ /* 0x000fe200078efcff */
[----:B------:R-:W-:Y:S06]  /*0e80*/  BRA `(.L_x_19) ;  /* 0x0000000000147947 */ /* 0x000fec0003800000 */
.L_x_13:
[----:B------:R-:W-:Y:S01]  /*0e90*/  LOP3.LUT R0, R10, 0x80000000, R9, 0x48, !PT ;  /* 0x800000000a007812 */ /* 0x000fe200078e4809 */
[----:B------:R-:W-:Y:S06]  /*0ea0*/  BRA `(.L_x_19) ;  /* 0x00000000000c7947 */ /* 0x000fec0003800000 */
.L_x_12:
[----:B------:R-:W0:Y:S01]  /*0eb0*/  MUFU.RSQ R0, -QNAN ;  /* 0xffc0000000007908 */ /* 0x000e220000001400 */
[----:B------:R-:W-:Y:S05]  /*0ec0*/  BRA `(.L_x_19) ;  /* 0x0000000000047947 */ /* 0x000fea0003800000 */
.L_x_11:
[----:B------:R-:W-:-:S07]  /*0ed0*/  FADD.FTZ R0, R0, R3 ;  /* 0x0000000300007221 */ /* 0x000fce0000010000 */
.L_x_19:
[----:B------:R-:W-:Y:S05]  /*0ee0*/  BSYNC.RECONVERGENT B2 ;  /* 0x0000000000027941 */ /* 0x000fea0003800200 */
.L_x_9:
[----:B------:R-:W-:-:S04]  /*0ef0*/  HFMA2 R7, -RZ, RZ, 0, 0 ;  /* 0x00000000ff077431 */ /* 0x000fc800000001ff */
[----:B0-----:R-:W-:Y:S05]  /*0f00*/  RET.REL.NODEC R6 `(_Z26monte_carlo_option_pricingPfS_S_S_S_S_S_i) ;  /* 0xfffffff0063c7950 */ /* 0x001fea0003c3ffff */
.L_x_20:
[----:B------:R-:W-:-:S00]  /*0f10*/  BRA `(.L_x_20) ;  /* 0xfffffffc00fc7947 */ /* 0x000fc0000383ffff */
[----:B------:R-:W-:-:S00]  /*0f20*/  NOP ;  /* 0x0000000000007918 */ /* 0x000fc00000000000 */
        /* <DEDUP_REMOVED lines=13> */
.L_x_22:


//--------------------- .nv.shared._Z26monte_carlo_option_pricingPfS_S_S_S_S_S_i --------------------------
	.section	.nv.shared._Z26monte_carlo_option_pricingPfS_S_S_S_S_S_i,"aw",@nobits
	.sectionflags	@""
	.align	16
	.zero		1024


//--------------------- .nv.shared.reserved.0     --------------------------
	.section	.nv.shared.reserved.0,"aw",@nobits
	.weak		__nv_reservedSMEM_offset_0_alias
	.size		__nv_reservedSMEM_offset_0_alias, 0, 64
	.other		__nv_reservedSMEM_offset_0_alias,@"STO_CUDA_RESERVED_SHARED STV_DEFAULT"
__nv_reservedSMEM_offset_0_alias:
	.zero		0
	.zero		64


//--------------------- .nv.constant0._Z26monte_carlo_option_pricingPfS_S_S_S_S_S_i --------------------------
	.section	.nv.constant0._Z26monte_carlo_option_pricingPfS_S_S_S_S_S_i,"a",@progbits
	.sectionflags	@""
	.align	4
.nv.constant0._Z26monte_carlo_option_pricingPfS_S_S_S_S_S_i:
	.zero		956


//--------------------- SYMBOLS --------------------------

	.type		.nv.reservedSmem.offset0,@object
	.size		.nv.reservedSmem.offset0,0x4
	.type		.nv.reservedSmem.cap,@object
	.size		.nv.reservedSmem.cap,0x4
